	.headerflags	@"EF_CUDA_TEXMODE_UNIFIED EF_CUDA_64BIT_ADDRESS EF_CUDA_ACCELERATORS EF_CUDA_SM90 EF_CUDA_VIRTUAL_SM(EF_CUDA_SM90)"
	.elftype	@"ET_EXEC"


//--------------------- .nv.info                  --------------------------
	.section	.nv.info,"",@"SHT_CUDA_INFO"
	.align	4


	//----- nvinfo : EIATTR_REGCOUNT
	.align		4
        /*0000*/ 	.byte	0x04, 0x2f
        /*0002*/ 	.short	(.L_1 - .L_0)
	.align		4
.L_0:
        /*0004*/ 	.word	index@(triton_poi_fused_convolution_leaky_relu_0)
        /*0008*/ 	.word	0x0000000c


	//----- nvinfo : EIATTR_MIN_STACK_SIZE
	.align		4
.L_1:
        /*000c*/ 	.byte	0x04, 0x12
        /*000e*/ 	.short	(.L_3 - .L_2)
	.align		4
.L_2:
        /*0010*/ 	.word	index@(triton_poi_fused_convolution_leaky_relu_0)
        /*0014*/ 	.word	0x00000000


	//----- nvinfo : EIATTR_FRAME_SIZE
	.align		4
.L_3:
        /*0018*/ 	.byte	0x04, 0x11
        /*001a*/ 	.short	(.L_5 - .L_4)
	.align		4
.L_4:
        /*001c*/ 	.word	index@(triton_poi_fused_convolution_leaky_relu_0)
        /*0020*/ 	.word	0x00000000


	//----- nvinfo : EIATTR_MIN_STACK_SIZE
	.align		4
.L_5:
        /*0024*/ 	.byte	0x04, 0x12
        /*0026*/ 	.short	(.L_7 - .L_6)
	.align		4
.L_6:
        /*0028*/ 	.word	index@(triton_poi_fused_convolution_leaky_relu_0)
        /*002c*/ 	.word	0x00000000
.L_7:


//--------------------- .nv.info.triton_poi_fused_convolution_leaky_relu_0 --------------------------
	.section	.nv.info.triton_poi_fused_convolution_leaky_relu_0,"",@"SHT_CUDA_INFO"
	.sectionflags	@""
	.align	4


	//----- nvinfo : EIATTR_CUDA_API_VERSION
	.align		4
        /*0000*/ 	.byte	0x04, 0x37
        /*0002*/ 	.short	(.L_9 - .L_8)
.L_8:
        /*0004*/ 	.word	0x0000007c


	//----- nvinfo : EIATTR_KPARAM_INFO
	.align		4
.L_9:
        /*0008*/ 	.byte	0x04, 0x17
        /*000a*/ 	.short	(.L_11 - .L_10)
.L_10:
        /*000c*/ 	.word	0x00000000
        /*0010*/ 	.short	0x0002
        /*0012*/ 	.short	0x0010
        /*0014*/ 	.byte	0x00, 0xf0, 0x11, 0x00


	//----- nvinfo : EIATTR_KPARAM_INFO
	.align		4
.L_11:
        /*0018*/ 	.byte	0x04, 0x17
        /*001a*/ 	.short	(.L_13 - .L_12)
.L_12:
        /*001c*/ 	.word	0x00000000
        /*0020*/ 	.short	0x0001
        /*0022*/ 	.short	0x0008
        /*0024*/ 	.byte	0x00, 0xf4, 0x21, 0x00


	//----- nvinfo : EIATTR_KPARAM_INFO
	.align		4
.L_13:
        /*0028*/ 	.byte	0x04, 0x17
        /*002a*/ 	.short	(.L_15 - .L_14)
.L_14:
        /*002c*/ 	.word	0x00000000
        /*0030*/ 	.short	0x0000
        /*0032*/ 	.short	0x0000
        /*0034*/ 	.byte	0x00, 0xf4, 0x21, 0x00


	//----- nvinfo : EIATTR_SPARSE_MMA_MASK
	.align		4
.L_15:
        /*0038*/ 	.byte	0x03, 0x50
        /*003a*/ 	.short	0x0000


	//----- nvinfo : EIATTR_MAXREG_COUNT
	.align		4
        /*003c*/ 	.byte	0x03, 0x1b
        /*003e*/ 	.short	0x00ff


	//----- nvinfo : EIATTR_EXIT_INSTR_OFFSETS
	.align		4
        /*0040*/ 	.byte	0x04, 0x1c
        /*0042*/ 	.short	(.L_17 - .L_16)


	//   ....[0]....
.L_16:
        /*0044*/ 	.word	0x000001f0


	//   ....[1]....
        /*0048*/ 	.word	0x00000210


	//----- nvinfo : EIATTR_REQNTID
	.align		4
.L_17:
        /*004c*/ 	.byte	0x04, 0x10
        /*004e*/ 	.short	(.L_19 - .L_18)
.L_18:
        /*0050*/ 	.word	0x00000080
        /*0054*/ 	.word	0x00000001
        /*0058*/ 	.word	0x00000001


	//----- nvinfo : EIATTR_CBANK_PARAM_SIZE
	.align		4
.L_19:
        /*005c*/ 	.byte	0x03, 0x19
        /*005e*/ 	.short	0x0014


	//----- nvinfo : EIATTR_PARAM_CBANK
	.align		4
        /*0060*/ 	.byte	0x04, 0x0a
        /*0062*/ 	.short	(.L_21 - .L_20)
	.align		4
.L_20:
        /*0064*/ 	.word	index@(.nv.constant0.triton_poi_fused_convolution_leaky_relu_0)
        /*0068*/ 	.short	0x0210
        /*006a*/ 	.short	0x0014


	//----- nvinfo : EIATTR_SW_WAR
	.align		4
.L_21:
        /*006c*/ 	.byte	0x04, 0x36
        /*006e*/ 	.short	(.L_23 - .L_22)
.L_22:
        /*0070*/ 	.word	0x00000008
.L_23:


//--------------------- .nv.callgraph             --------------------------
	.section	.nv.callgraph,"",@"SHT_CUDA_CALLGRAPH"
	.align	4
	.sectionentsize	8
	.align		4
        /*0000*/ 	.word	0x00000000
	.align		4
        /*0004*/ 	.word	0xffffffff
	.align		4
        /*0008*/ 	.word	0x00000000
	.align		4
        /*000c*/ 	.word	0xfffffffe
	.align		4
        /*0010*/ 	.word	0x00000000
	.align		4
        /*0014*/ 	.word	0xfffffffd
	.align		4
        /*0018*/ 	.word	0x00000000
	.align		4
        /*001c*/ 	.word	0xfffffffc


//--------------------- .text.triton_poi_fused_convolution_leaky_relu_0 --------------------------
	.section	.text.triton_poi_fused_convolution_leaky_relu_0,"ax",@progbits
	.align	128
        .global         triton_poi_fused_convolution_leaky_relu_0
        .type           triton_poi_fused_convolution_leaky_relu_0,@function
        .size           triton_poi_fused_convolution_leaky_relu_0,(.L_x_1 - triton_poi_fused_convolution_leaky_relu_0)
        .other          triton_poi_fused_convolution_leaky_relu_0,@"STO_CUDA_ENTRY STV_DEFAULT"
triton_poi_fused_convolution_leaky_relu_0:
.text.triton_poi_fused_convolution_leaky_relu_0:
[----:B------:R-:W0:Y:S02]  /*0000*/  LDC R1, c[0x0][0x28] ;  /* 0x00000a00ff017b82 */ /* 0x000e240000000800 */
[----:B------:R-:W1:Y:S01]  /*0010*/  S2R R0, SR_TID.X ;  /* 0x0000000000007919 */ /* 0x000e620000002100 */
[----:B------:R-:W2:Y:S01]  /*0020*/  LDC.64 R2, c[0x0][0x210] ;  /* 0x00008400ff027b82 */ /* 0x000ea20000000a00 */
[----:B------:R-:W-:Y:S01]  /*0030*/  ULDC.64 UR4, c[0x0][0x208] ;  /* 0x0000820000047ab9 */ /* 0x000fe20000000a00 */
[----:B------:R-:W3:Y:S06]  /*0040*/  S2R R7, SR_CTAID.X ;  /* 0x0000000000077919 */ /* 0x000eec0000002500 */
[----:B------:R-:W4:Y:S01]  /*0050*/  LDC.64 R4, c[0x0][0x218] ;  /* 0x00008600ff047b82 */ /* 0x000f220000000a00 */
[----:B-1----:R-:W-:Y:S01]  /*0060*/  IMAD.SHL.U32 R0, R0, 0x2, RZ ;  /* 0x0000000200007824 */ /* 0x002fe200078e00ff */
[----:B---3--:R-:W-:-:S04]  /*0070*/  SHF.R.S32.HI R6, RZ, 0x17, R7 ;  /* 0x00000017ff067819 */ /* 0x008fc80000011407 */
[----:B------:R-:W-:Y:S02]  /*0080*/  LOP3.LUT R0, R0, 0xfe, RZ, 0xc0, !PT ;  /* 0x000000fe00007812 */ /* 0x000fe400078ec0ff */
[----:B------:R-:W-:-:S03]  /*0090*/  SGXT R6, R6, 0x1 ;  /* 0x000000010606781a */ /* 0x000fc60000000200 */
[----:B------:R-:W-:-:S04]  /*00a0*/  IMAD R7, R7, 0x100, R0 ;  /* 0x0000010007077824 */ /* 0x000fc800078e0200 */
[C---:B--2---:R-:W-:Y:S01]  /*00b0*/  IMAD.WIDE R2, R7.reuse, 0x4, R2 ;  /* 0x0000000407027825 */ /* 0x044fe200078e0202 */
[----:B------:R-:W-:Y:S02]  /*00c0*/  LEA.HI R6, R6, R7, RZ, 0x4 ;  /* 0x0000000706067211 */ /* 0x000fe400078f20ff */
[----:B------:R-:W-:Y:S02]  /*00d0*/  ISETP.GE.AND P2, PT, R7, 0x100, PT ;  /* 0x000001000700780c */ /* 0x000fe40003f46270 */
[----:B------:R-:W-:-:S04]  /*00e0*/  SHF.R.S32.HI R6, RZ, 0x4, R6 ;  /* 0x00000004ff067819 */ /* 0x000fc80000011406 */
[----:B------:R-:W-:-:S04]  /*00f0*/  LEA.HI R0, R6, R6, RZ, 0x2 ;  /* 0x0000000606007211 */ /* 0x000fc800078f10ff */
[----:B------:R-:W-:Y:S01]  /*0100*/  LOP3.LUT R9, R0, 0xfffffffc, RZ, 0xc0, !PT ;  /* 0xfffffffc00097812 */ /* 0x000fe200078ec0ff */
[----:B------:R-:W-:-:S04]  /*0110*/  IMAD.MOV.U32 R0, RZ, RZ, RZ ;  /* 0x000000ffff007224 */ /* 0x000fc800078e00ff */
[----:B------:R-:W-:Y:S01]  /*0120*/  IMAD.IADD R9, R6, 0x1, -R9 ;  /* 0x0000000106097824 */ /* 0x000fe200078e0a09 */
[----:B------:R-:W-:-:S03]  /*0130*/  CS2R R6, SRZ ;  /* 0x0000000000067805 */ /* 0x000fc6000001ff00 */
[----:B----4-:R-:W-:-:S03]  /*0140*/  IMAD.WIDE R4, R9, 0x4, R4 ;  /* 0x0000000409047825 */ /* 0x010fc600078e0204 */
[----:B------:R-:W2:Y:S01]  /*0150*/  @!P2 LDG.E.64 R6, desc[UR4][R2.64] ;  /* 0x000000040206a981 */ /* 0x000ea2000c1e1b00 */
[----:B------:R-:W-:-:S03]  /*0160*/  IMAD.MOV.U32 R9, RZ, RZ, RZ ;  /* 0x000000ffff097224 */ /* 0x000fc600078e00ff */
[----:B------:R-:W2:Y:S04]  /*0170*/  @!P2 LDG.E.EL R0, desc[UR4][R4.64] ;  /* 0x000000040400a981 */ /* 0x000ea8000c2e1900 */
[----:B------:R-:W3:Y:S01]  /*0180*/  @!P2 LDG.E.EL R9, desc[UR4][R4.64] ;  /* 0x000000040409a981 */ /* 0x000ee2000c2e1900 */
[----:B--2---:R-:W-:Y:S02]  /*0190*/  FSETP.GT.AND P1, PT, R7, -R0, PT ;  /* 0x800000000700720b */ /* 0x004fe40003f24000 */
[----:B---3--:R-:W-:Y:S01]  /*01a0*/  FSETP.GT.AND P0, PT, R6, -R9, PT ;  /* 0x800000090600720b */ /* 0x008fe20003f04000 */
[----:B------:R-:W-:Y:S01]  /*01b0*/  FADD R6, R9, R6 ;  /* 0x0000000609067221 */ /* 0x000fe20000000000 */
[----:B------:R-:W-:-:S09]  /*01c0*/  FADD R7, R0, R7 ;  /* 0x0000000700077221 */ /* 0x000fd20000000000 */
[----:B------:R-:W-:Y:S02]  /*01d0*/  @!P1 FMUL R7, R7, 0.20000000298023223877 ;  /* 0x3e4ccccd07079820 */ /* 0x000fe40000400000 */
[----:B------:R-:W-:Y:S01]  /*01e0*/  @!P0 FMUL R6, R6, 0.20000000298023223877 ;  /* 0x3e4ccccd06068820 */ /* 0x000fe20000400000 */
[----:B------:R-:W-:Y:S06]  /*01f0*/  @P2 EXIT ;  /* 0x000000000000294d */ /* 0x000fec0003800000 */
[----:B------:R-:W-:Y:S01]  /*0200*/  STG.E.64 desc[UR4][R2.64], R6 ;  /* 0x0000000602007986 */ /* 0x000fe2000c101b04 */
[----:B------:R-:W-:Y:S05]  /*0210*/  EXIT ;  /* 0x000000000000794d */ /* 0x000fea0003800000 */
.L_x_0:
[----:B------:R-:W-:-:S00]  /*0220*/  BRA `(.L_x_0) ;  /* 0xfffffffc00fc7947 */ /* 0x000fc0000383ffff */
[----:B------:R-:W-:-:S00]  /*0230*/  NOP ;  /* 0x0000000000007918 */ /* 0x000fc00000000000 */
        /* <DEDUP_REMOVED lines=12> */
.L_x_1:


//--------------------- .nv.constant0.triton_poi_fused_convolution_leaky_relu_0 --------------------------
	.section	.nv.constant0.triton_poi_fused_convolution_leaky_relu_0,"a",@progbits
	.sectionflags	@""
	.align	4
.nv.constant0.triton_poi_fused_convolution_leaky_relu_0:
	.zero		548
